//
// Generated by NVIDIA NVVM Compiler
//
// Compiler Build ID: CL-36424714
// Cuda compilation tools, release 13.0, V13.0.88
// Based on NVVM 20.0.0
//

.version 9.0
.target sm_100
.address_size 64

	// .globl	_Z12Radix2KernelP6__halfS0_S0_S0_i
.global .align 4 .b8 __cudart_i2opi_f[24] = {65, 144, 67, 60, 153, 149, 98, 219, 192, 221, 52, 245, 209, 87, 39, 252, 41, 21, 68, 78, 110, 131, 249, 162};

.visible .entry _Z12Radix2KernelP6__halfS0_S0_S0_i(
	.param .u64 .ptr .align 1 _Z12Radix2KernelP6__halfS0_S0_S0_i_param_0,
	.param .u64 .ptr .align 1 _Z12Radix2KernelP6__halfS0_S0_S0_i_param_1,
	.param .u64 .ptr .align 1 _Z12Radix2KernelP6__halfS0_S0_S0_i_param_2,
	.param .u64 .ptr .align 1 _Z12Radix2KernelP6__halfS0_S0_S0_i_param_3,
	.param .u32 _Z12Radix2KernelP6__halfS0_S0_S0_i_param_4
)
{
	.local .align 4 .b8 	__local_depot0[28];
	.reg .b64 	%SP;
	.reg .b64 	%SPL;
	.reg .pred 	%p<17>;
	.reg .b16 	%rs<34>;
	.reg .b32 	%r<85>;
	.reg .b32 	%f<48>;
	.reg .b64 	%rd<58>;
	.reg .b64 	%fd<9>;

	mov.u64 	%SPL, __local_depot0;
	ld.param.u64 	%rd16, [_Z12Radix2KernelP6__halfS0_S0_S0_i_param_0];
	ld.param.u64 	%rd17, [_Z12Radix2KernelP6__halfS0_S0_S0_i_param_1];
	ld.param.u64 	%rd18, [_Z12Radix2KernelP6__halfS0_S0_S0_i_param_2];
	ld.param.u64 	%rd19, [_Z12Radix2KernelP6__halfS0_S0_S0_i_param_3];
	ld.param.u32 	%r29, [_Z12Radix2KernelP6__halfS0_S0_S0_i_param_4];
	add.u64 	%rd1, %SPL, 0;
	mov.u32 	%r30, %ntid.x;
	mov.u32 	%r31, %ctaid.x;
	mov.u32 	%r32, %tid.x;
	mad.lo.s32 	%r1, %r30, %r31, %r32;
	cvt.rn.f64.s32 	%fd1, %r1;
	mul.f64 	%fd2, %fd1, 0dC00921FB54442D18;
	cvt.rn.f64.s32 	%fd3, %r29;
	div.rn.f64 	%fd4, %fd2, %fd3;
	cvt.rn.f32.f64 	%f1, %fd4;
	mul.f32 	%f10, %f1, 0f3F22F983;
	cvt.rni.s32.f32 	%r84, %f10;
	cvt.rn.f32.s32 	%f11, %r84;
	fma.rn.f32 	%f12, %f11, 0fBFC90FDA, %f1;
	fma.rn.f32 	%f13, %f11, 0fB3A22168, %f12;
	fma.rn.f32 	%f47, %f11, 0fA7C234C5, %f13;
	abs.f32 	%f3, %f1;
	setp.ltu.f32 	%p1, %f3, 0f47CE4780;
	mov.u32 	%r80, %r84;
	mov.f32 	%f46, %f47;
	@%p1 bra 	$L__BB0_8;
	setp.neu.f32 	%p2, %f3, 0f7F800000;
	@%p2 bra 	$L__BB0_3;
	mov.f32 	%f16, 0f00000000;
	mul.rn.f32 	%f46, %f1, %f16;
	mov.b32 	%r80, 0;
	bra.uni 	$L__BB0_8;
$L__BB0_3:
	mov.b32 	%r3, %f1;
	shl.b32 	%r34, %r3, 8;
	or.b32  	%r4, %r34, -2147483648;
	mov.b64 	%rd54, 0;
	mov.b32 	%r77, 0;
	mov.u64 	%rd52, __cudart_i2opi_f;
	mov.u64 	%rd53, %rd1;
$L__BB0_4:
	.pragma "nounroll";
	ld.global.nc.u32 	%r35, [%rd52];
	mad.wide.u32 	%rd23, %r35, %r4, %rd54;
	shr.u64 	%rd54, %rd23, 32;
	st.local.u32 	[%rd53], %rd23;
	add.s32 	%r77, %r77, 1;
	add.s64 	%rd53, %rd53, 4;
	add.s64 	%rd52, %rd52, 4;
	setp.ne.s32 	%p3, %r77, 6;
	@%p3 bra 	$L__BB0_4;
	shr.u32 	%r36, %r3, 23;
	st.local.u32 	[%rd1+24], %rd54;
	and.b32  	%r7, %r36, 31;
	and.b32  	%r37, %r36, 224;
	add.s32 	%r38, %r37, -128;
	shr.u32 	%r39, %r38, 5;
	mul.wide.u32 	%rd24, %r39, 4;
	sub.s64 	%rd8, %rd1, %rd24;
	ld.local.u32 	%r78, [%rd8+24];
	ld.local.u32 	%r79, [%rd8+20];
	setp.eq.s32 	%p4, %r7, 0;
	@%p4 bra 	$L__BB0_7;
	shf.l.wrap.b32 	%r78, %r79, %r78, %r7;
	ld.local.u32 	%r40, [%rd8+16];
	shf.l.wrap.b32 	%r79, %r40, %r79, %r7;
$L__BB0_7:
	shr.u32 	%r41, %r78, 30;
	shf.l.wrap.b32 	%r42, %r79, %r78, 2;
	shl.b32 	%r43, %r79, 2;
	shr.u32 	%r44, %r42, 31;
	add.s32 	%r45, %r44, %r41;
	neg.s32 	%r46, %r45;
	setp.lt.s32 	%p5, %r3, 0;
	selp.b32 	%r80, %r46, %r45, %p5;
	xor.b32  	%r47, %r42, %r3;
	shr.s32 	%r48, %r42, 31;
	xor.b32  	%r49, %r48, %r42;
	xor.b32  	%r50, %r48, %r43;
	cvt.u64.u32 	%rd25, %r49;
	shl.b64 	%rd26, %rd25, 32;
	cvt.u64.u32 	%rd27, %r50;
	or.b64  	%rd28, %rd26, %rd27;
	cvt.rn.f64.s64 	%fd5, %rd28;
	mul.f64 	%fd6, %fd5, 0d3BF921FB54442D19;
	cvt.rn.f32.f64 	%f14, %fd6;
	neg.f32 	%f15, %f14;
	setp.lt.s32 	%p6, %r47, 0;
	selp.f32 	%f46, %f15, %f14, %p6;
$L__BB0_8:
	setp.ltu.f32 	%p7, %f3, 0f47CE4780;
	add.s32 	%r52, %r80, 1;
	mul.rn.f32 	%f18, %f46, %f46;
	and.b32  	%r53, %r80, 1;
	setp.eq.b32 	%p8, %r53, 1;
	selp.f32 	%f19, %f46, 0f3F800000, %p8;
	fma.rn.f32 	%f20, %f18, %f19, 0f00000000;
	fma.rn.f32 	%f21, %f18, 0f37CBAC00, 0fBAB607ED;
	selp.f32 	%f22, 0fB94D4153, %f21, %p8;
	selp.f32 	%f23, 0f3C0885E4, 0f3D2AAABB, %p8;
	fma.rn.f32 	%f24, %f22, %f18, %f23;
	selp.f32 	%f25, 0fBE2AAAA8, 0fBEFFFFFF, %p8;
	fma.rn.f32 	%f26, %f24, %f18, %f25;
	fma.rn.f32 	%f27, %f26, %f20, %f19;
	and.b32  	%r54, %r52, 2;
	setp.eq.s32 	%p9, %r54, 0;
	mov.f32 	%f28, 0f00000000;
	sub.f32 	%f29, %f28, %f27;
	selp.f32 	%f17, %f27, %f29, %p9;
	// begin inline asm
	{  cvt.rn.f16.f32 %rs2, %f17;}

	// end inline asm
	@%p7 bra 	$L__BB0_16;
	setp.neu.f32 	%p10, %f3, 0f7F800000;
	@%p10 bra 	$L__BB0_11;
	mov.f32 	%f32, 0f00000000;
	mul.rn.f32 	%f47, %f1, %f32;
	mov.b32 	%r84, 0;
	bra.uni 	$L__BB0_16;
$L__BB0_11:
	mov.b32 	%r16, %f1;
	shl.b32 	%r56, %r16, 8;
	or.b32  	%r17, %r56, -2147483648;
	mov.b64 	%rd57, 0;
	mov.b32 	%r81, 0;
	mov.u64 	%rd55, __cudart_i2opi_f;
	mov.u64 	%rd56, %rd1;
$L__BB0_12:
	.pragma "nounroll";
	ld.global.nc.u32 	%r57, [%rd55];
	mad.wide.u32 	%rd31, %r57, %r17, %rd57;
	shr.u64 	%rd57, %rd31, 32;
	st.local.u32 	[%rd56], %rd31;
	add.s32 	%r81, %r81, 1;
	add.s64 	%rd56, %rd56, 4;
	add.s64 	%rd55, %rd55, 4;
	setp.ne.s32 	%p11, %r81, 6;
	@%p11 bra 	$L__BB0_12;
	shr.u32 	%r58, %r16, 23;
	st.local.u32 	[%rd1+24], %rd57;
	and.b32  	%r20, %r58, 31;
	and.b32  	%r59, %r58, 224;
	add.s32 	%r60, %r59, -128;
	shr.u32 	%r61, %r60, 5;
	mul.wide.u32 	%rd32, %r61, 4;
	sub.s64 	%rd15, %rd1, %rd32;
	ld.local.u32 	%r82, [%rd15+24];
	ld.local.u32 	%r83, [%rd15+20];
	setp.eq.s32 	%p12, %r20, 0;
	@%p12 bra 	$L__BB0_15;
	shf.l.wrap.b32 	%r82, %r83, %r82, %r20;
	ld.local.u32 	%r62, [%rd15+16];
	shf.l.wrap.b32 	%r83, %r62, %r83, %r20;
$L__BB0_15:
	shr.u32 	%r63, %r82, 30;
	shf.l.wrap.b32 	%r64, %r83, %r82, 2;
	shl.b32 	%r65, %r83, 2;
	shr.u32 	%r66, %r64, 31;
	add.s32 	%r67, %r66, %r63;
	neg.s32 	%r68, %r67;
	setp.lt.s32 	%p13, %r16, 0;
	selp.b32 	%r84, %r68, %r67, %p13;
	xor.b32  	%r69, %r64, %r16;
	shr.s32 	%r70, %r64, 31;
	xor.b32  	%r71, %r70, %r64;
	xor.b32  	%r72, %r70, %r65;
	cvt.u64.u32 	%rd33, %r71;
	shl.b64 	%rd34, %rd33, 32;
	cvt.u64.u32 	%rd35, %r72;
	or.b64  	%rd36, %rd34, %rd35;
	cvt.rn.f64.s64 	%fd7, %rd36;
	mul.f64 	%fd8, %fd7, 0d3BF921FB54442D19;
	cvt.rn.f32.f64 	%f30, %fd8;
	neg.f32 	%f31, %f30;
	setp.lt.s32 	%p14, %r69, 0;
	selp.f32 	%f47, %f31, %f30, %p14;
$L__BB0_16:
	cvta.to.global.u64 	%rd37, %rd16;
	cvta.to.global.u64 	%rd38, %rd17;
	cvta.to.global.u64 	%rd39, %rd18;
	cvta.to.global.u64 	%rd40, %rd19;
	mul.rn.f32 	%f34, %f47, %f47;
	and.b32  	%r74, %r84, 1;
	setp.eq.b32 	%p15, %r74, 1;
	selp.f32 	%f35, 0f3F800000, %f47, %p15;
	fma.rn.f32 	%f36, %f34, %f35, 0f00000000;
	fma.rn.f32 	%f37, %f34, 0f37CBAC00, 0fBAB607ED;
	selp.f32 	%f38, %f37, 0fB94D4153, %p15;
	selp.f32 	%f39, 0f3D2AAABB, 0f3C0885E4, %p15;
	fma.rn.f32 	%f40, %f38, %f34, %f39;
	selp.f32 	%f41, 0fBEFFFFFF, 0fBE2AAAA8, %p15;
	fma.rn.f32 	%f42, %f40, %f34, %f41;
	fma.rn.f32 	%f43, %f42, %f36, %f35;
	and.b32  	%r75, %r84, 2;
	setp.eq.s32 	%p16, %r75, 0;
	mov.f32 	%f44, 0f00000000;
	sub.f32 	%f45, %f44, %f43;
	selp.f32 	%f33, %f43, %f45, %p16;
	// begin inline asm
	{  cvt.rn.f16.f32 %rs3, %f33;}

	// end inline asm
	add.s32 	%r76, %r29, %r1;
	mul.wide.s32 	%rd41, %r76, 2;
	add.s64 	%rd42, %rd37, %rd41;
	ld.global.u16 	%rs5, [%rd42];
	add.s64 	%rd43, %rd38, %rd41;
	ld.global.u16 	%rs8, [%rd43];
	// begin inline asm
	{mul.f16 %rs4,%rs5,%rs2;
}
	// end inline asm
	// begin inline asm
	{mul.f16 %rs7,%rs8,%rs3;
}
	// end inline asm
	// begin inline asm
	{sub.f16 %rs10,%rs4,%rs7;
}
	// end inline asm
	// begin inline asm
	{mul.f16 %rs13,%rs5,%rs3;
}
	// end inline asm
	// begin inline asm
	{mul.f16 %rs16,%rs8,%rs2;
}
	// end inline asm
	// begin inline asm
	{add.f16 %rs19,%rs13,%rs16;
}
	// end inline asm
	mul.wide.s32 	%rd44, %r1, 2;
	add.s64 	%rd45, %rd37, %rd44;
	ld.global.u16 	%rs23, [%rd45];
	// begin inline asm
	{add.f16 %rs22,%rs23,%rs10;
}
	// end inline asm
	add.s64 	%rd46, %rd39, %rd44;
	st.global.u16 	[%rd46], %rs22;
	add.s64 	%rd47, %rd38, %rd44;
	ld.global.u16 	%rs26, [%rd47];
	// begin inline asm
	{add.f16 %rs25,%rs26,%rs19;
}
	// end inline asm
	add.s64 	%rd48, %rd40, %rd44;
	st.global.u16 	[%rd48], %rs25;
	ld.global.u16 	%rs29, [%rd45];
	// begin inline asm
	{sub.f16 %rs28,%rs29,%rs10;
}
	// end inline asm
	mul.wide.s32 	%rd49, %r29, 2;
	add.s64 	%rd50, %rd46, %rd49;
	st.global.u16 	[%rd50], %rs28;
	ld.global.u16 	%rs32, [%rd47];
	// begin inline asm
	{sub.f16 %rs31,%rs32,%rs19;
}
	// end inline asm
	add.s64 	%rd51, %rd48, %rd49;
	st.global.u16 	[%rd51], %rs31;
	ret;

}


// ===== COMPILED SASS (sm_100) =====

	.target	sm_100

	.elftype	@"ET_EXEC"


//--------------------- .note.nv.tkinfo           --------------------------
	.section	.note.nv.tkinfo,"",@"SHT_NOTE"
	.sectionflags	@"SHF_NOTE_NV_TKINFO"
	.tkinfo
        /*0018*/ 	.word	0x00000002
        /*0030*/ 	.string	""
        /*0030*/ 	.string	"ptxas"
        /*0030*/ 	.string	"Cuda compilation tools, release 13.0, V13.0.88"
        /*0030*/ 	.string	"Build cuda_13.0.r13.0/compiler.36424714_0"
        /*0030*/ 	.string	"-arch sm_100 -m 64 "



//--------------------- .note.nv.cuinfo           --------------------------
	.section	.note.nv.cuinfo,"",@"SHT_NOTE"
	.sectionflags	@"SHF_NOTE_NV_CUINFO"
        /*0018*/ 	.short	0x0002
        /*001a*/ 	.short	0x0064
        /*001c*/ 	.short	0x0082
	.zero		2


//--------------------- .nv.info                  --------------------------
	.section	.nv.info,"",@"SHT_CUDA_INFO"
	.align	4


	//----- nvinfo : EIATTR_REGCOUNT
	.align		4
        /*0000*/ 	.byte	0x04, 0x2f
        /*0002*/ 	.short	(.L_2 - .L_1)
	.align		4
.L_1:
        /*0004*/ 	.word	index@(_Z12Radix2KernelP6__halfS0_S0_S0_i)
        /*0008*/ 	.word	0x00000019


	//----- nvinfo : EIATTR_FRAME_SIZE
	.align		4
.L_2:
        /*000c*/ 	.byte	0x04, 0x11
        /*000e*/ 	.short	(.L_4 - .L_3)
	.align		4
.L_3:
        /*0010*/ 	.word	index@($__internal_0_$__cuda_sm20_div_rn_f64_full)
        /*0014*/ 	.word	0x00000020


	//----- nvinfo : EIATTR_FRAME_SIZE
	.align		4
.L_4:
        /*0018*/ 	.byte	0x04, 0x11
        /*001a*/ 	.short	(.L_6 - .L_5)
	.align		4
.L_5:
        /*001c*/ 	.word	index@(_Z12Radix2KernelP6__halfS0_S0_S0_i)
        /*0020*/ 	.word	0x00000020


	//----- nvinfo : EIATTR_MIN_STACK_SIZE
	.align		4
.L_6:
        /*0024*/ 	.byte	0x04, 0x12
        /*0026*/ 	.short	(.L_8 - .L_7)
	.align		4
.L_7:
        /*0028*/ 	.word	index@(_Z12Radix2KernelP6__halfS0_S0_S0_i)
        /*002c*/ 	.word	0x00000020
.L_8:


//--------------------- .nv.compat                --------------------------
	.section	.nv.compat,"",@"SHT_CUDA_COMPAT_INFO"
	.align	4
        /*0000*/ 	.byte	0x02, 0x09, 0x00, 0x00, 0x02, 0x02, 0x01, 0x00, 0x02, 0x05, 0x05, 0x00, 0x03, 0x07, 0x01, 0x01
        /*0010*/ 	.byte	0x02, 0x03, 0x00, 0x00, 0x02, 0x06, 0x01, 0x00, 0x04, 0x0b, 0x08, 0x00, 0x01, 0x00, 0x00, 0x00
        /*0020*/ 	.byte	0x00, 0x00, 0x00, 0x00


//--------------------- .nv.info._Z12Radix2KernelP6__halfS0_S0_S0_i --------------------------
	.section	.nv.info._Z12Radix2KernelP6__halfS0_S0_S0_i,"",@"SHT_CUDA_INFO"
	.sectionflags	@""
	.align	4


	//----- nvinfo : EIATTR_CUDA_API_VERSION
	.align		4
        /*0000*/ 	.byte	0x04, 0x37
        /*0002*/ 	.short	(.L_10 - .L_9)
.L_9:
        /*0004*/ 	.word	0x00000082


	//----- nvinfo : EIATTR_KPARAM_INFO
	.align		4
.L_10:
        /*0008*/ 	.byte	0x04, 0x17
        /*000a*/ 	.short	(.L_12 - .L_11)
.L_11:
        /*000c*/ 	.word	0x00000000
        /*0010*/ 	.short	0x0004
        /*0012*/ 	.short	0x0020
        /*0014*/ 	.byte	0x00, 0xf0, 0x11, 0x00


	//----- nvinfo : EIATTR_KPARAM_INFO
	.align		4
.L_12:
        /*0018*/ 	.byte	0x04, 0x17
        /*001a*/ 	.short	(.L_14 - .L_13)
.L_13:
        /*001c*/ 	.word	0x00000000
        /*0020*/ 	.short	0x0003
        /*0022*/ 	.short	0x0018
        /*0024*/ 	.byte	0x00, 0xf5, 0x21, 0x00


	//----- nvinfo : EIATTR_KPARAM_INFO
	.align		4
.L_14:
        /*0028*/ 	.byte	0x04, 0x17
        /*002a*/ 	.short	(.L_16 - .L_15)
.L_15:
        /*002c*/ 	.word	0x00000000
        /*0030*/ 	.short	0x0002
        /*0032*/ 	.short	0x0010
        /*0034*/ 	.byte	0x00, 0xf5, 0x21, 0x00


	//----- nvinfo : EIATTR_KPARAM_INFO
	.align		4
.L_16:
        /*0038*/ 	.byte	0x04, 0x17
        /*003a*/ 	.short	(.L_18 - .L_17)
.L_17:
        /*003c*/ 	.word	0x00000000
        /*0040*/ 	.short	0x0001
        /*0042*/ 	.short	0x0008
        /*0044*/ 	.byte	0x00, 0xf5, 0x21, 0x00


	//----- nvinfo : EIATTR_KPARAM_INFO
	.align		4
.L_18:
        /*0048*/ 	.byte	0x04, 0x17
        /*004a*/ 	.short	(.L_20 - .L_19)
.L_19:
        /*004c*/ 	.word	0x00000000
        /*0050*/ 	.short	0x0000
        /*0052*/ 	.short	0x0000
        /*0054*/ 	.byte	0x00, 0xf5, 0x21, 0x00


	//----- nvinfo : EIATTR_SPARSE_MMA_MASK
	.align		4
.L_20:
        /*0058*/ 	.byte	0x03, 0x50
        /*005a*/ 	.short	0x0000


	//----- nvinfo : EIATTR_MAXREG_COUNT
	.align		4
        /*005c*/ 	.byte	0x03, 0x1b
        /*005e*/ 	.short	0x00ff


	//----- nvinfo : EIATTR_MERCURY_ISA_VERSION
	.align		4
        /*0060*/ 	.byte	0x03, 0x5f
        /*0062*/ 	.short	0x0101


	//----- nvinfo : EIATTR_VRC_CTA_INIT_COUNT
	.align		4
        /*0064*/ 	.byte	0x02, 0x4a
	.zero		1
	.zero		1


	//----- nvinfo : EIATTR_EXIT_INSTR_OFFSETS
	.align		4
        /*0068*/ 	.byte	0x04, 0x1c
        /*006a*/ 	.short	(.L_22 - .L_21)


	//   ....[0]....
.L_21:
        /*006c*/ 	.word	0x00000e50


	//----- nvinfo : EIATTR_CRS_STACK_SIZE
	.align		4
.L_22:
        /*0070*/ 	.byte	0x04, 0x1e
        /*0072*/ 	.short	(.L_24 - .L_23)
.L_23:
        /*0074*/ 	.word	0x00000000


	//----- nvinfo : EIATTR_CBANK_PARAM_SIZE
	.align		4
.L_24:
        /*0078*/ 	.byte	0x03, 0x19
        /*007a*/ 	.short	0x0024


	//----- nvinfo : EIATTR_PARAM_CBANK
	.align		4
        /*007c*/ 	.byte	0x04, 0x0a
        /*007e*/ 	.short	(.L_26 - .L_25)
	.align		4
.L_25:
        /*0080*/ 	.word	index@(.nv.constant0._Z12Radix2KernelP6__halfS0_S0_S0_i)
        /*0084*/ 	.short	0x0380
        /*0086*/ 	.short	0x0024


	//----- nvinfo : EIATTR_SW_WAR
	.align		4
.L_26:
        /*0088*/ 	.byte	0x04, 0x36
        /*008a*/ 	.short	(.L_28 - .L_27)
.L_27:
        /*008c*/ 	.word	0x00000008
.L_28:


//--------------------- .nv.callgraph             --------------------------
	.section	.nv.callgraph,"",@"SHT_CUDA_CALLGRAPH"
	.align	4
	.sectionentsize	8
	.align		4
        /*0000*/ 	.word	0x00000000
	.align		4
        /*0004*/ 	.word	0xffffffff
	.align		4
        /*0008*/ 	.word	0x00000000
	.align		4
        /*000c*/ 	.word	0xfffffffe
	.align		4
        /*0010*/ 	.word	0x00000000
	.align		4
        /*0014*/ 	.word	0xfffffffd
	.align		4
        /*0018*/ 	.word	0x00000000
	.align		4
        /*001c*/ 	.word	0xfffffffc


//--------------------- .nv.constant4             --------------------------
	.section	.nv.constant4,"a",@progbits
	.align	8
	.align		8
.nv.constant4:
        /*0000*/ 	.dword	__cudart_i2opi_f


//--------------------- .text._Z12Radix2KernelP6__halfS0_S0_S0_i --------------------------
	.section	.text._Z12Radix2KernelP6__halfS0_S0_S0_i,"ax",@progbits
	.align	128
        .global         _Z12Radix2KernelP6__halfS0_S0_S0_i
        .type           _Z12Radix2KernelP6__halfS0_S0_S0_i,@function
        .size           _Z12Radix2KernelP6__halfS0_S0_S0_i,(.L_x_14 - _Z12Radix2KernelP6__halfS0_S0_S0_i)
        .other          _Z12Radix2KernelP6__halfS0_S0_S0_i,@"STO_CUDA_ENTRY STV_DEFAULT"
_Z12Radix2KernelP6__halfS0_S0_S0_i:
.text._Z12Radix2KernelP6__halfS0_S0_S0_i:
[----:B------:R-:W0:Y:S01]  /*0000*/  LDC R1, c[0x0][0x37c] ;  /* 0x0000df00ff017b82 */ /* 0x000e220000000800 */
[----:B------:R-:W1:Y:S01]  /*0010*/  LDCU UR4, c[0x0][0x3a0] ;  /* 0x00007400ff0477ac */ /* 0x000e620008000800 */
[----:B------:R-:W2:Y:S01]  /*0020*/  S2R R0, SR_CTAID.X ;  /* 0x0000000000007919 */ /* 0x000ea20000002500 */
[----:B------:R-:W-:Y:S01]  /*0030*/  IMAD.MOV.U32 R2, RZ, RZ, 0x1 ;  /* 0x00000001ff027424 */ /* 0x000fe200078e00ff */
[----:B------:R-:W-:Y:S01]  /*0040*/  BSSY.RECONVERGENT B0, `(.L_x_0) ;  /* 0x000001b000007945 */ /* 0x000fe20003800200 */
[----:B------:R-:W-:Y:S01]  /*0050*/  UMOV UR5, 0x400921fb ;  /* 0x400921fb00057882 */ /* 0x000fe20000000000 */
[----:B------:R-:W2:Y:S01]  /*0060*/  S2R R9, SR_TID.X ;  /* 0x0000000000097919 */ /* 0x000ea20000002100 */
[----:B0-----:R-:W-:Y:S01]  /*0070*/  VIADD R1, R1, 0xffffffe0 ;  /* 0xffffffe001017836 */ /* 0x001fe20000000000 */
[----:B-1----:R-:W0:Y:S01]  /*0080*/  I2F.F64 R6, UR4 ;  /* 0x0000000400067d12 */ /* 0x002e220008201c00 */
[----:B------:R-:W2:Y:S07]  /*0090*/  LDCU UR4, c[0x0][0x360] ;  /* 0x00006c00ff0477ac */ /* 0x000eae0008000800 */
[----:B0-----:R-:W0:Y:S02]  /*00a0*/  MUFU.RCP64H R3, R7 ;  /* 0x0000000700037308 */ /* 0x001e240000001800 */
[----:B0-----:R-:W-:-:S08]  /*00b0*/  DFMA R4, -R6, R2, 1 ;  /* 0x3ff000000604742b */ /* 0x001fd00000000102 */
[----:B------:R-:W-:Y:S01]  /*00c0*/  DFMA R10, R4, R4, R4 ;  /* 0x00000004040a722b */ /* 0x000fe20000000004 */
[----:B--2---:R-:W-:Y:S01]  /*00d0*/  IMAD R5, R0, UR4, R9 ;  /* 0x0000000400057c24 */ /* 0x004fe2000f8e0209 */
[----:B------:R-:W-:-:S03]  /*00e0*/  UMOV UR4, 0x54442d18 ;  /* 0x54442d1800047882 */ /* 0x000fc60000000000 */
[----:B------:R-:W0:Y:S03]  /*00f0*/  I2F.F64 R8, R5 ;  /* 0x0000000500087312 */ /* 0x000e260000201c00 */
[----:B------:R-:W-:-:S08]  /*0100*/  DFMA R10, R2, R10, R2 ;  /* 0x0000000a020a722b */ /* 0x000fd00000000002 */
[----:B------:R-:W-:Y:S02]  /*0110*/  DFMA R2, -R6, R10, 1 ;  /* 0x3ff000000602742b */ /* 0x000fe4000000010a */
[----:B0-----:R-:W-:-:S06]  /*0120*/  DMUL R8, R8, -UR4 ;  /* 0x8000000408087c28 */ /* 0x001fcc0008000000 */
[----:B------:R-:W-:-:S04]  /*0130*/  DFMA R2, R10, R2, R10 ;  /* 0x000000020a02722b */ /* 0x000fc8000000000a */
[----:B------:R-:W-:-:S04]  /*0140*/  FSETP.GEU.AND P1, PT, |R9|, 6.5827683646048100446e-37, PT ;  /* 0x036000000900780b */ /* 0x000fc80003f2e200 */
[----:B------:R-:W-:-:S08]  /*0150*/  DMUL R10, R8, R2 ;  /* 0x00000002080a7228 */ /* 0x000fd00000000000 */
[----:B------:R-:W-:-:S08]  /*0160*/  DFMA R12, -R6, R10, R8 ;  /* 0x0000000a060c722b */ /* 0x000fd00000000108 */
[----:B------:R-:W-:-:S10]  /*0170*/  DFMA R2, R2, R12, R10 ;  /* 0x0000000c0202722b */ /* 0x000fd4000000000a */
[----:B------:R-:W-:-:S05]  /*0180*/  FFMA R0, RZ, R7, R3 ;  /* 0x00000007ff007223 */ /* 0x000fca0000000003 */
[----:B------:R-:W-:-:S13]  /*0190*/  FSETP.GT.AND P0, PT, |R0|, 1.469367938527859385e-39, PT ;  /* 0x001000000000780b */ /* 0x000fda0003f04200 */
[----:B------:R-:W-:Y:S05]  /*01a0*/  @P0 BRA P1, `(.L_x_1) ;  /* 0x0000000000100947 */ /* 0x000fea0000800000 */
[----:B------:R-:W-:-:S07]  /*01b0*/  MOV R0, 0x1d0 ;  /* 0x000001d000007802 */ /* 0x000fce0000000f00 */
[----:B------:R-:W-:Y:S05]  /*01c0*/  CALL.REL.NOINC `($__internal_0_$__cuda_sm20_div_rn_f64_full) ;  /* 0x0000000c00247944 */ /* 0x000fea0003c00000 */
[----:B------:R-:W-:Y:S02]  /*01d0*/  IMAD.MOV.U32 R2, RZ, RZ, R12 ;  /* 0x000000ffff027224 */ /* 0x000fe400078e000c */
[----:B------:R-:W-:-:S07]  /*01e0*/  IMAD.MOV.U32 R3, RZ, RZ, R13 ;  /* 0x000000ffff037224 */ /* 0x000fce00078e000d */
.L_x_1:
[----:B------:R-:W-:Y:S05]  /*01f0*/  BSYNC.RECONVERGENT B0 ;  /* 0x0000000000007941 */ /* 0x000fea0003800200 */
.L_x_0:
[----:B------:R-:W0:Y:S01]  /*0200*/  F2F.F32.F64 R7, R2 ;  /* 0x0000000200077310 */ /* 0x000e220000301000 */
[----:B------:R-:W1:Y:S01]  /*0210*/  LDCU.64 UR6, c[0x0][0x358] ;  /* 0x00006b00ff0677ac */ /* 0x000e620008000a00 */
[----:B------:R-:W-:Y:S01]  /*0220*/  BSSY.RECONVERGENT B0, `(.L_x_2) ;  /* 0x0000042000007945 */ /* 0x000fe20003800200 */
[C---:B0-----:R-:W-:Y:S01]  /*0230*/  FMUL R0, R7.reuse, 0.63661974668502807617 ;  /* 0x3f22f98307007820 */ /* 0x041fe20000400000 */
[----:B------:R-:W-:-:S05]  /*0240*/  FSETP.GE.AND P0, PT, |R7|, 105615, PT ;  /* 0x47ce47800700780b */ /* 0x000fca0003f06200 */
[----:B------:R-:W0:Y:S02]  /*0250*/  F2I.NTZ R0, R0 ;  /* 0x0000000000007305 */ /* 0x000e240000203100 */
[----:B0-----:R-:W-:Y:S01]  /*0260*/  I2FP.F32.S32 R10, R0 ;  /* 0x00000000000a7245 */ /* 0x001fe20000201400 */
[----:B------:R-:W-:-:S04]  /*0270*/  IMAD.MOV.U32 R11, RZ, RZ, R0 ;  /* 0x000000ffff0b7224 */ /* 0x000fc800078e0000 */
[----:B------:R-:W-:-:S04]  /*0280*/  FFMA R9, R10, -1.5707962512969970703, R7 ;  /* 0xbfc90fda0a097823 */ /* 0x000fc80000000007 */
[----:B------:R-:W-:-:S04]  /*0290*/  FFMA R9, R10, -7.5497894158615963534e-08, R9 ;  /* 0xb3a221680a097823 */ /* 0x000fc80000000009 */
[----:B------:R-:W-:-:S04]  /*02a0*/  FFMA R10, R10, -5.3903029534742383927e-15, R9 ;  /* 0xa7c234c50a0a7823 */ /* 0x000fc80000000009 */
[----:B------:R-:W-:Y:S01]  /*02b0*/  IMAD.MOV.U32 R4, RZ, RZ, R10 ;  /* 0x000000ffff047224 */ /* 0x000fe200078e000a */
[----:B-1----:R-:W-:Y:S06]  /*02c0*/  @!P0 BRA `(.L_x_3) ;  /* 0x0000000000dc8947 */ /* 0x002fec0003800000 */
[----:B------:R-:W-:-:S13]  /*02d0*/  FSETP.NEU.AND P0, PT, |R7|, +INF , PT ;  /* 0x7f8000000700780b */ /* 0x000fda0003f0d200 */
[----:B------:R-:W-:Y:S01]  /*02e0*/  @!P0 FMUL R4, RZ, R7 ;  /* 0x00000007ff048220 */ /* 0x000fe20000400000 */
[----:B------:R-:W-:Y:S01]  /*02f0*/  @!P0 IMAD.MOV.U32 R0, RZ, RZ, RZ ;  /* 0x000000ffff008224 */ /* 0x000fe200078e00ff */
[----:B------:R-:W-:Y:S06]  /*0300*/  @!P0 BRA `(.L_x_3) ;  /* 0x0000000000cc8947 */ /* 0x000fec0003800000 */
[----:B------:R-:W-:Y:S01]  /*0310*/  IMAD.SHL.U32 R2, R7, 0x100, RZ ;  /* 0x0000010007027824 */ /* 0x000fe200078e00ff */
[----:B------:R-:W0:Y:S01]  /*0320*/  LDCU.64 UR8, c[0x4][URZ] ;  /* 0x01000000ff0877ac */ /* 0x000e220008000a00 */
[----:B------:R-:W-:Y:S02]  /*0330*/  IMAD.MOV.U32 R6, RZ, RZ, RZ ;  /* 0x000000ffff067224 */ /* 0x000fe400078e00ff */
[----:B------:R-:W-:Y:S01]  /*0340*/  IMAD.MOV.U32 R0, RZ, RZ, R1 ;  /* 0x000000ffff007224 */ /* 0x000fe200078e0001 */
[----:B------:R-:W-:Y:S01]  /*0350*/  LOP3.LUT R15, R2, 0x80000000, RZ, 0xfc, !PT ;  /* 0x80000000020f7812 */ /* 0x000fe200078efcff */
[----:B------:R-:W-:Y:S01]  /*0360*/  UMOV UR5, URZ ;  /* 0x000000ff00057c82 */ /* 0x000fe20008000000 */
[----:B------:R-:W-:-:S05]  /*0370*/  UMOV UR4, URZ ;  /* 0x000000ff00047c82 */ /* 0x000fca0008000000 */
.L_x_4:
[----:B0-----:R-:W-:Y:S02]  /*0380*/  IMAD.U32 R8, RZ, RZ, UR8 ;  /* 0x00000008ff087e24 */ /* 0x001fe4000f8e00ff */
[----:B------:R-:W-:-:S05]  /*0390*/  IMAD.U32 R9, RZ, RZ, UR9 ;  /* 0x00000009ff097e24 */ /* 0x000fca000f8e00ff */
[----:B------:R-:W2:Y:S01]  /*03a0*/  LDG.E.CONSTANT R2, desc[UR6][R8.64] ;  /* 0x0000000608027981 */ /* 0x000ea2000c1e9900 */
[----:B------:R-:W-:Y:S02]  /*03b0*/  UIADD3 UR8, UP0, UPT, UR8, 0x4, URZ ;  /* 0x0000000408087890 */ /* 0x000fe4000ff1e0ff */
[----:B------:R-:W-:Y:S02]  /*03c0*/  UIADD3 UR4, UPT, UPT, UR4, 0x1, URZ ;  /* 0x0000000104047890 */ /* 0x000fe4000fffe0ff */
[----:B------:R-:W-:Y:S02]  /*03d0*/  UIADD3.X UR9, UPT, UPT, URZ, UR9, URZ, UP0, !UPT ;  /* 0x00000009ff097290 */ /* 0x000fe400087fe4ff */
[----:B------:R-:W-:Y:S01]  /*03e0*/  UISETP.NE.AND UP0, UPT, UR4, 0x6, UPT ;  /* 0x000000060400788c */ /* 0x000fe2000bf05270 */
[----:B--2---:R-:W-:-:S03]  /*03f0*/  IMAD.WIDE.U32 R2, R2, R15, RZ ;  /* 0x0000000f02027225 */ /* 0x004fc600078e00ff */
[----:B------:R-:W-:-:S04]  /*0400*/  IADD3 R13, P0, PT, R2, R6, RZ ;  /* 0x00000006020d7210 */ /* 0x000fc80007f1e0ff */
[----:B------:R-:W-:Y:S01]  /*0410*/  IADD3.X R6, PT, PT, R3, UR5, RZ, P0, !PT ;  /* 0x0000000503067c10 */ /* 0x000fe200087fe4ff */
[----:B------:R0:W-:Y:S02]  /*0420*/  STL [R0], R13 ;  /* 0x0000000d00007387 */ /* 0x0001e40000100800 */
[----:B0-----:R-:W-:Y:S01]  /*0430*/  VIADD R0, R0, 0x4 ;  /* 0x0000000400007836 */ /* 0x001fe20000000000 */
[----:B------:R-:W-:Y:S06]  /*0440*/  BRA.U UP0, `(.L_x_4) ;  /* 0xfffffffd00cc7547 */ /* 0x000fec000b83ffff */
[----:B------:R-:W-:Y:S01]  /*0450*/  SHF.R.U32.HI R4, RZ, 0x17, R7 ;  /* 0x00000017ff047819 */ /* 0x000fe20000011607 */
[----:B------:R0:W-:Y:S03]  /*0460*/  STL [R1+0x18], R6 ;  /* 0x0000180601007387 */ /* 0x0001e60000100800 */
[C---:B------:R-:W-:Y:S02]  /*0470*/  LOP3.LUT R0, R4.reuse, 0xe0, RZ, 0xc0, !PT ;  /* 0x000000e004007812 */ /* 0x040fe400078ec0ff */
[----:B------:R-:W-:-:S03]  /*0480*/  LOP3.LUT P0, RZ, R4, 0x1f, RZ, 0xc0, !PT ;  /* 0x0000001f04ff7812 */ /* 0x000fc6000780c0ff */
[----:B------:R-:W-:-:S05]  /*0490*/  VIADD R0, R0, 0xffffff80 ;  /* 0xffffff8000007836 */ /* 0x000fca0000000000 */
[----:B------:R-:W-:-:S05]  /*04a0*/  SHF.R.U32.HI R0, RZ, 0x5, R0 ;  /* 0x00000005ff007819 */ /* 0x000fca0000011600 */
[----:B------:R-:W-:-:S05]  /*04b0*/  IMAD R12, R0, -0x4, R1 ;  /* 0xfffffffc000c7824 */ /* 0x000fca00078e0201 */
[----:B------:R-:W2:Y:S04]  /*04c0*/  LDL R0, [R12+0x18] ;  /* 0x000018000c007983 */ /* 0x000ea80000100800 */
[----:B------:R-:W2:Y:S04]  /*04d0*/  LDL R3, [R12+0x14] ;  /* 0x000014000c037983 */ /* 0x000ea80000100800 */
[----:B------:R-:W3:Y:S01]  /*04e0*/  @P0 LDL R2, [R12+0x10] ;  /* 0x000010000c020983 */ /* 0x000ee20000100800 */
[----:B------:R-:W-:Y:S01]  /*04f0*/  LOP3.LUT R4, R4, 0x1f, RZ, 0xc0, !PT ;  /* 0x0000001f04047812 */ /* 0x000fe200078ec0ff */
[----:B------:R-:W-:Y:S01]  /*0500*/  UMOV UR4, 0x54442d19 ;  /* 0x54442d1900047882 */ /* 0x000fe20000000000 */
[----:B------:R-:W-:-:S02]  /*0510*/  UMOV UR5, 0x3bf921fb ;  /* 0x3bf921fb00057882 */ /* 0x000fc40000000000 */
[-C--:B--2---:R-:W-:Y:S02]  /*0520*/  @P0 SHF.L.W.U32.HI R0, R3, R4.reuse, R0 ;  /* 0x0000000403000219 */ /* 0x084fe40000010e00 */
[----:B---3--:R-:W-:Y:S02]  /*0530*/  @P0 SHF.L.W.U32.HI R3, R2, R4, R3 ;  /* 0x0000000402030219 */ /* 0x008fe40000010e03 */
[----:B------:R-:W-:Y:S02]  /*0540*/  ISETP.GE.AND P0, PT, R7, RZ, PT ;  /* 0x000000ff0700720c */ /* 0x000fe40003f06270 */
[C---:B------:R-:W-:Y:S01]  /*0550*/  SHF.L.W.U32.HI R2, R3.reuse, 0x2, R0 ;  /* 0x0000000203027819 */ /* 0x040fe20000010e00 */
[----:B------:R-:W-:-:S03]  /*0560*/  IMAD.SHL.U32 R3, R3, 0x4, RZ ;  /* 0x0000000403037824 */ /* 0x000fc600078e00ff */
[----:B------:R-:W-:-:S04]  /*0570*/  SHF.R.S32.HI R4, RZ, 0x1f, R2 ;  /* 0x0000001fff047819 */ /* 0x000fc80000011402 */
[C---:B------:R-:W-:Y:S02]  /*0580*/  LOP3.LUT R8, R4.reuse, R3, RZ, 0x3c, !PT ;  /* 0x0000000304087212 */ /* 0x040fe400078e3cff */
[----:B------:R-:W-:Y:S02]  /*0590*/  LOP3.LUT R9, R4, R2, RZ, 0x3c, !PT ;  /* 0x0000000204097212 */ /* 0x000fe400078e3cff */
[----:B------:R-:W-:Y:S02]  /*05a0*/  SHF.R.U32.HI R3, RZ, 0x1e, R0 ;  /* 0x0000001eff037819 */ /* 0x000fe40000011600 */
[C---:B------:R-:W-:Y:S02]  /*05b0*/  LOP3.LUT R4, R2.reuse, R7, RZ, 0x3c, !PT ;  /* 0x0000000702047212 */ /* 0x040fe400078e3cff */
[----:B------:R-:W1:Y:S01]  /*05c0*/  I2F.F64.S64 R8, R8 ;  /* 0x0000000800087312 */ /* 0x000e620000301c00 */
[----:B------:R-:W-:Y:S02]  /*05d0*/  LEA.HI R0, R2, R3, RZ, 0x1 ;  /* 0x0000000302007211 */ /* 0x000fe400078f08ff */
[----:B------:R-:W-:-:S03]  /*05e0*/  ISETP.GE.AND P1, PT, R4, RZ, PT ;  /* 0x000000ff0400720c */ /* 0x000fc60003f26270 */
[----:B------:R-:W-:-:S04]  /*05f0*/  IMAD.MOV R2, RZ, RZ, -R0 ;  /* 0x000000ffff027224 */ /* 0x000fc800078e0a00 */
[----:B------:R-:W-:Y:S01]  /*0600*/  @!P0 IMAD.MOV.U32 R0, RZ, RZ, R2 ;  /* 0x000000ffff008224 */ /* 0x000fe200078e0002 */
[----:B-1----:R-:W-:-:S10]  /*0610*/  DMUL R12, R8, UR4 ;  /* 0x00000004080c7c28 */ /* 0x002fd40008000000 */
[----:B------:R-:W1:Y:S02]  /*0620*/  F2F.F32.F64 R12, R12 ;  /* 0x0000000c000c7310 */ /* 0x000e640000301000 */
[----:B01----:R-:W-:-:S07]  /*0630*/  FSEL R4, -R12, R12, !P1 ;  /* 0x0000000c0c047208 */ /* 0x003fce0004800100 */
.L_x_3:
[----:B------:R-:W-:Y:S05]  /*0640*/  BSYNC.RECONVERGENT B0 ;  /* 0x0000000000007941 */ /* 0x000fea0003800200 */
.L_x_2:
[----:B------:R-:W-:Y:S02]  /*0650*/  IMAD.MOV.U32 R13, RZ, RZ, 0x37cbac00 ;  /* 0x37cbac00ff0d7424 */ /* 0x000fe400078e00ff */
[----:B------:R-:W-:Y:S01]  /*0660*/  FMUL R2, R4, R4 ;  /* 0x0000000404027220 */ /* 0x000fe20000400000 */
[----:B------:R-:W-:Y:S01]  /*0670*/  LOP3.LUT R6, R0, 0x1, RZ, 0xc0, !PT ;  /* 0x0000000100067812 */ /* 0x000fe200078ec0ff */
[----:B------:R-:W-:Y:S01]  /*0680*/  IMAD.MOV.U32 R9, RZ, RZ, 0x3c0885e4 ;  /* 0x3c0885e4ff097424 */ /* 0x000fe200078e00ff */
[----:B------:R-:W-:Y:S01]  /*0690*/  BSSY.RECONVERGENT B0, `(.L_x_5) ;  /* 0x0000049000007945 */ /* 0x000fe20003800200 */
[----:B------:R-:W-:Y:S01]  /*06a0*/  FFMA R3, R2, R13, -0.0013887860113754868507 ;  /* 0xbab607ed02037423 */ /* 0x000fe2000000000d */
[----:B------:R-:W-:Y:S01]  /*06b0*/  ISETP.NE.U32.AND P0, PT, R6, 0x1, PT ;  /* 0x000000010600780c */ /* 0x000fe20003f05070 */
[----:B------:R-:W-:Y:S02]  /*06c0*/  VIADD R0, R0, 0x1 ;  /* 0x0000000100007836 */ /* 0x000fe40000000000 */
[----:B------:R-:W-:Y:S01]  /*06d0*/  IMAD.MOV.U32 R6, RZ, RZ, 0x3e2aaaa8 ;  /* 0x3e2aaaa8ff067424 */ /* 0x000fe200078e00ff */
[----:B------:R-:W-:-:S02]  /*06e0*/  FSEL R3, R3, -0.00019574658654164522886, P0 ;  /* 0xb94d415303037808 */ /* 0x000fc40000000000 */
[----:B------:R-:W-:Y:S02]  /*06f0*/  FSEL R9, R9, 0.041666727513074874878, !P0 ;  /* 0x3d2aaabb09097808 */ /* 0x000fe40004000000 */
[----:B------:R-:W-:Y:S02]  /*0700*/  LOP3.LUT P1, RZ, R0, 0x2, RZ, 0xc0, !PT ;  /* 0x0000000200ff7812 */ /* 0x000fe4000782c0ff */
[----:B------:R-:W-:Y:S01]  /*0710*/  FSEL R0, R4, 1, !P0 ;  /* 0x3f80000004007808 */ /* 0x000fe20004000000 */
[----:B------:R-:W-:Y:S01]  /*0720*/  FFMA R9, R2, R3, R9 ;  /* 0x0000000302097223 */ /* 0x000fe20000000009 */
[----:B------:R-:W-:Y:S02]  /*0730*/  FSEL R4, -R6, -0.4999999701976776123, !P0 ;  /* 0xbeffffff06047808 */ /* 0x000fe40004000100 */
[----:B------:R-:W-:Y:S01]  /*0740*/  FSETP.GE.AND P0, PT, |R7|, 105615, PT ;  /* 0x47ce47800700780b */ /* 0x000fe20003f06200 */
[C---:B------:R-:W-:Y:S02]  /*0750*/  FFMA R3, R2.reuse, R0, RZ ;  /* 0x0000000002037223 */ /* 0x040fe400000000ff */
[----:B------:R-:W-:-:S04]  /*0760*/  FFMA R4, R2, R9, R4 ;  /* 0x0000000902047223 */ /* 0x000fc80000000004 */
[----:B------:R-:W-:-:S04]  /*0770*/  FFMA R12, R3, R4, R0 ;  /* 0x00000004030c7223 */ /* 0x000fc80000000000 */
[----:B------:R-:W-:-:S05]  /*0780*/  @P1 FADD R12, RZ, -R12 ;  /* 0x8000000cff0c1221 */ /* 0x000fca0000000000 */
[----:B------:R-:W-:Y:S01]  /*0790*/  F2FP.F16.F32.PACK_AB R12, RZ, R12 ;  /* 0x0000000cff0c723e */ /* 0x000fe200000000ff */
[----:B------:R-:W-:Y:S06]  /*07a0*/  @!P0 BRA `(.L_x_6) ;  /* 0x0000000000dc8947 */ /* 0x000fec0003800000 */
        /* <DEDUP_REMOVED lines=11> */
.L_x_7:
        /* <DEDUP_REMOVED lines=25> */
[----:B------:R-:W-:Y:S01]  /*09f0*/  UMOV UR5, 0x3bf921fb ;  /* 0x3bf921fb00057882 */ /* 0x000fe20000000000 */
[----:B------:R-:W-:-:S02]  /*0a00*/  ISETP.GE.AND P1, PT, R7, RZ, PT ;  /* 0x000000ff0700720c */ /* 0x000fc40003f26270 */
[-C--:B--2---:R-:W-:Y:S02]  /*0a10*/  @P0 SHF.L.W.U32.HI R0, R3, R4.reuse, R0 ;  /* 0x0000000403000219 */ /* 0x084fe40000010e00 */
[----:B---3--:R-:W-:Y:S02]  /*0a20*/  @P0 SHF.L.W.U32.HI R3, R2, R4, R3 ;  /* 0x0000000402030219 */ /* 0x008fe40000010e03 */
[--C-:B------:R-:W-:Y:S02]  /*0a30*/  SHF.R.U32.HI R11, RZ, 0x1e, R0.reuse ;  /* 0x0000001eff0b7819 */ /* 0x100fe40000011600 */
[C---:B------:R-:W-:Y:S01]  /*0a40*/  SHF.L.W.U32.HI R2, R3.reuse, 0x2, R0 ;  /* 0x0000000203027819 */ /* 0x040fe20000010e00 */
[----:B------:R-:W-:-:S03]  /*0a50*/  IMAD.SHL.U32 R3, R3, 0x4, RZ ;  /* 0x0000000403037824 */ /* 0x000fc600078e00ff */
[----:B------:R-:W-:Y:S02]  /*0a60*/  SHF.R.S32.HI R4, RZ, 0x1f, R2 ;  /* 0x0000001fff047819 */ /* 0x000fe40000011402 */
[----:B------:R-:W-:Y:S02]  /*0a70*/  LEA.HI R11, R2, R11, RZ, 0x1 ;  /* 0x0000000b020b7211 */ /* 0x000fe400078f08ff */
[C---:B------:R-:W-:Y:S02]  /*0a80*/  LOP3.LUT R8, R4.reuse, R3, RZ, 0x3c, !PT ;  /* 0x0000000304087212 */ /* 0x040fe400078e3cff */
[----:B------:R-:W-:Y:S01]  /*0a90*/  LOP3.LUT R9, R4, R2, RZ, 0x3c, !PT ;  /* 0x0000000204097212 */ /* 0x000fe200078e3cff */
[----:B------:R-:W-:Y:S01]  /*0aa0*/  IMAD.MOV R0, RZ, RZ, -R11 ;  /* 0x000000ffff007224 */ /* 0x000fe200078e0a0b */
[----:B------:R-:W-:-:S03]  /*0ab0*/  LOP3.LUT R7, R2, R7, RZ, 0x3c, !PT ;  /* 0x0000000702077212 */ /* 0x000fc600078e3cff */
[----:B------:R-:W-:Y:S01]  /*0ac0*/  @!P1 IMAD.MOV.U32 R11, RZ, RZ, R0 ;  /* 0x000000ffff0b9224 */ /* 0x000fe200078e0000 */
[----:B------:R-:W1:Y:S01]  /*0ad0*/  I2F.F64.S64 R8, R8 ;  /* 0x0000000800087312 */ /* 0x000e620000301c00 */
[----:B------:R-:W-:Y:S01]  /*0ae0*/  ISETP.GE.AND P0, PT, R7, RZ, PT ;  /* 0x000000ff0700720c */ /* 0x000fe20003f06270 */
[----:B-1----:R-:W-:-:S10]  /*0af0*/  DMUL R14, R8, UR4 ;  /* 0x00000004080e7c28 */ /* 0x002fd40008000000 */
[----:B------:R-:W1:Y:S02]  /*0b00*/  F2F.F32.F64 R14, R14 ;  /* 0x0000000e000e7310 */ /* 0x000e640000301000 */
[----:B01----:R-:W-:-:S07]  /*0b10*/  FSEL R10, -R14, R14, !P0 ;  /* 0x0000000e0e0a7208 */ /* 0x003fce0004000100 */
.L_x_6:
[----:B------:R-:W-:Y:S05]  /*0b20*/  BSYNC.RECONVERGENT B0 ;  /* 0x0000000000007941 */ /* 0x000fea0003800200 */
.L_x_5:
[----:B------:R-:W0:Y:S08]  /*0b30*/  LDC R4, c[0x0][0x3a0] ;  /* 0x0000e800ff047b82 */ /* 0x000e300000000800 */
[----:B------:R-:W1:Y:S08]  /*0b40*/  LDC.64 R6, c[0x0][0x388] ;  /* 0x0000e200ff067b82 */ /* 0x000e700000000a00 */
[----:B------:R-:W2:Y:S01]  /*0b50*/  LDC.64 R2, c[0x0][0x380] ;  /* 0x0000e000ff027b82 */ /* 0x000ea20000000a00 */
[----:B0-----:R-:W-:-:S04]  /*0b60*/  IMAD.IADD R17, R5, 0x1, R4 ;  /* 0x0000000105117824 */ /* 0x001fc800078e0204 */
[----:B-1----:R-:W-:-:S05]  /*0b70*/  IMAD.WIDE R18, R17, 0x2, R6 ;  /* 0x0000000211127825 */ /* 0x002fca00078e0206 */
[----:B------:R-:W3:Y:S01]  /*0b80*/  LDG.E.U16 R8, desc[UR6][R18.64] ;  /* 0x0000000612087981 */ /* 0x000ee2000c1e1500 */
[----:B--2---:R-:W-:-:S04]  /*0b90*/  IMAD.WIDE R16, R17, 0x2, R2 ;  /* 0x0000000211107825 */ /* 0x004fc800078e0202 */
[----:B------:R-:W-:Y:S01]  /*0ba0*/  IMAD.WIDE R2, R5, 0x2, R2 ;  /* 0x0000000205027825 */ /* 0x000fe200078e0202 */
[----:B------:R0:W2:Y:S04]  /*0bb0*/  LDG.E.U16 R9, desc[UR6][R16.64] ;  /* 0x0000000610097981 */ /* 0x0000a8000c1e1500 */
[----:B------:R-:W4:Y:S01]  /*0bc0*/  LDG.E.U16 R15, desc[UR6][R2.64] ;  /* 0x00000006020f7981 */ /* 0x000f22000c1e1500 */
[----:B------:R-:W-:Y:S01]  /*0bd0*/  FMUL R14, R10, R10 ;  /* 0x0000000a0a0e7220 */ /* 0x000fe20000400000 */
[----:B------:R-:W-:Y:S01]  /*0be0*/  LOP3.LUT R0, R11, 0x1, RZ, 0xc0, !PT ;  /* 0x000000010b007812 */ /* 0x000fe200078ec0ff */
[----:B------:R-:W-:Y:S02]  /*0bf0*/  IMAD.MOV.U32 R21, RZ, RZ, 0x3d2aaabb ;  /* 0x3d2aaabbff157424 */ /* 0x000fe400078e00ff */
[----:B------:R-:W-:Y:S01]  /*0c00*/  FFMA R13, R14, R13, -0.0013887860113754868507 ;  /* 0xbab607ed0e0d7423 */ /* 0x000fe2000000000d */
[----:B------:R-:W-:Y:S01]  /*0c10*/  ISETP.NE.U32.AND P0, PT, R0, 0x1, PT ;  /* 0x000000010000780c */ /* 0x000fe20003f05070 */
[----:B------:R-:W-:-:S03]  /*0c20*/  IMAD.MOV.U32 R0, RZ, RZ, 0x3effffff ;  /* 0x3effffffff007424 */ /* 0x000fc600078e00ff */
[----:B------:R-:W-:Y:S02]  /*0c30*/  FSEL R13, R13, -0.00019574658654164522886, !P0 ;  /* 0xb94d41530d0d7808 */ /* 0x000fe40004000000 */
[----:B------:R-:W-:Y:S02]  /*0c40*/  FSEL R21, R21, 0.0083327032625675201416, !P0 ;  /* 0x3c0885e415157808 */ /* 0x000fe40004000000 */
[----:B0-----:R-:W-:Y:S02]  /*0c50*/  FSEL R16, -R0, -0.16666662693023681641, !P0 ;  /* 0xbe2aaaa800107808 */ /* 0x001fe40004000100 */
[----:B------:R-:W-:Y:S01]  /*0c60*/  LOP3.LUT P1, RZ, R11, 0x2, RZ, 0xc0, !PT ;  /* 0x000000020bff7812 */ /* 0x000fe2000782c0ff */
[----:B------:R-:W-:Y:S01]  /*0c70*/  FFMA R13, R14, R13, R21 ;  /* 0x0000000d0e0d7223 */ /* 0x000fe20000000015 */
[----:B------:R-:W-:-:S03]  /*0c80*/  FSEL R0, R10, 1, P0 ;  /* 0x3f8000000a007808 */ /* 0x000fc60000000000 */
[C---:B------:R-:W-:Y:S02]  /*0c90*/  FFMA R13, R14.reuse, R13, R16 ;  /* 0x0000000d0e0d7223 */ /* 0x040fe40000000010 */
[----:B------:R-:W-:-:S04]  /*0ca0*/  FFMA R11, R14, R0, RZ ;  /* 0x000000000e0b7223 */ /* 0x000fc800000000ff */
[----:B------:R-:W-:Y:S02]  /*0cb0*/  FFMA R0, R11, R13, R0 ;  /* 0x0000000d0b007223 */ /* 0x000fe40000000000 */
[----:B------:R-:W0:Y:S02]  /*0cc0*/  LDC.64 R10, c[0x0][0x390] ;  /* 0x0000e400ff0a7b82 */ /* 0x000e240000000a00 */
[----:B------:R-:W-:-:S05]  /*0cd0*/  @P1 FADD R0, RZ, -R0 ;  /* 0x80000000ff001221 */ /* 0x000fca0000000000 */
[----:B------:R-:W-:-:S04]  /*0ce0*/  F2FP.F16.F32.PACK_AB R0, RZ, R0 ;  /* 0x00000000ff00723e */ /* 0x000fc800000000ff */
[----:B------:R-:W-:Y:S01]  /*0cf0*/  PRMT R0, R0, 0x5410, R12 ;  /* 0x0000541000007816 */ /* 0x000fe2000000000c */
[----:B------:R-:W-:-:S04]  /*0d00*/  IMAD.WIDE R6, R5, 0x2, R6 ;  /* 0x0000000205067825 */ /* 0x000fc800078e0206 */
[----:B0-----:R-:W-:-:S04]  /*0d10*/  IMAD.WIDE R10, R5, 0x2, R10 ;  /* 0x00000002050a7825 */ /* 0x001fc800078e020a */
[----:B---3--:R-:W-:-:S04]  /*0d20*/  HMUL2 R8, R8.H0_H0, R0 ;  /* 0x0000000008087232 */ /* 0x008fc80000000800 */
[----:B--2---:R-:W-:-:S04]  /*0d30*/  HFMA2 R14, R9.H0_H0, R12.H0_H0, -R8.H0_H0 ;  /* 0x2000000c090e7231 */ /* 0x004fc80000140808 */
[----:B----4-:R-:W-:-:S05]  /*0d40*/  HADD2 R15, R15.H0_H0, R14.H0_H0 ;  /* 0x2000000e0f0f7230 */ /* 0x010fca0000000800 */
[----:B------:R-:W-:-:S05]  /*0d50*/  PRMT R13, R15, 0x7610, R13 ;  /* 0x000076100f0d7816 */ /* 0x000fca000000000d */
[----:B------:R0:W-:Y:S04]  /*0d60*/  STG.E.U16 desc[UR6][R10.64], R13 ;  /* 0x0000000d0a007986 */ /* 0x0001e8000c101506 */
[----:B------:R-:W2:Y:S01]  /*0d70*/  LDG.E.U16 R15, desc[UR6][R6.64] ;  /* 0x00000006060f7981 */ /* 0x000ea2000c1e1500 */
[----:B0-----:R-:W0:Y:S01]  /*0d80*/  LDC.64 R12, c[0x0][0x398] ;  /* 0x0000e600ff0c7b82 */ /* 0x001e220000000a00 */
[----:B------:R-:W-:Y:S02]  /*0d90*/  HFMA2 R0, R9.H0_H0, R0.H0_H0, R8.H1_H1 ;  /* 0x2000000009007231 */ /* 0x000fe40000060808 */
[----:B0-----:R-:W-:-:S04]  /*0da0*/  IMAD.WIDE R8, R5, 0x2, R12 ;  /* 0x0000000205087825 */ /* 0x001fc800078e020c */
[----:B--2---:R-:W-:-:S05]  /*0db0*/  HADD2 R15, R15.H0_H0, R0.H0_H0 ;  /* 0x200000000f0f7230 */ /* 0x004fca0000000800 */
[----:B------:R-:W-:Y:S04]  /*0dc0*/  STG.E.U16 desc[UR6][R8.64], R15 ;  /* 0x0000000f08007986 */ /* 0x000fe8000c101506 */
[----:B------:R-:W2:Y:S01]  /*0dd0*/  LDG.E.U16 R3, desc[UR6][R2.64] ;  /* 0x0000000602037981 */ /* 0x000ea2000c1e1500 */
[----:B------:R-:W-:-:S04]  /*0de0*/  IMAD.WIDE R12, R4, 0x2, R10 ;  /* 0x00000002040c7825 */ /* 0x000fc800078e020a */
[----:B--2---:R-:W-:-:S05]  /*0df0*/  HADD2 R3, R3.H0_H0, -R14.H0_H0 ;  /* 0xa000000e03037230 */ /* 0x004fca0000000800 */
[----:B------:R-:W-:Y:S04]  /*0e00*/  STG.E.U16 desc[UR6][R12.64], R3 ;  /* 0x000000030c007986 */ /* 0x000fe8000c101506 */
[----:B------:R-:W2:Y:S01]  /*0e10*/  LDG.E.U16 R7, desc[UR6][R6.64] ;  /* 0x0000000606077981 */ /* 0x000ea2000c1e1500 */
[----:B------:R-:W-:-:S04]  /*0e20*/  IMAD.WIDE R4, R4, 0x2, R8 ;  /* 0x0000000204047825 */ /* 0x000fc800078e0208 */
[----:B--2---:R-:W-:-:S05]  /*0e30*/  HADD2 R7, R7.H0_H0, -R0.H0_H0 ;  /* 0xa000000007077230 */ /* 0x004fca0000000800 */
[----:B------:R-:W-:Y:S01]  /*0e40*/  STG.E.U16 desc[UR6][R4.64], R7 ;  /* 0x0000000704007986 */ /* 0x000fe2000c101506 */
[----:B------:R-:W-:Y:S05]  /*0e50*/  EXIT ;  /* 0x000000000000794d */ /* 0x000fea0003800000 */
        .weak           $__internal_0_$__cuda_sm20_div_rn_f64_full
        .type           $__internal_0_$__cuda_sm20_div_rn_f64_full,@function
        .size           $__internal_0_$__cuda_sm20_div_rn_f64_full,(.L_x_14 - $__internal_0_$__cuda_sm20_div_rn_f64_full)
$__internal_0_$__cuda_sm20_div_rn_f64_full:
[C---:B------:R-:W-:Y:S01]  /*0e60*/  FSETP.GEU.AND P0, PT, |R7|.reuse, 1.469367938527859385e-39, PT ;  /* 0x001000000700780b */ /* 0x040fe20003f0e200 */
[----:B------:R-:W-:Y:S01]  /*0e70*/  IMAD.MOV.U32 R14, RZ, RZ, 0x1 ;  /* 0x00000001ff0e7424 */ /* 0x000fe200078e00ff */
[----:B------:R-:W-:Y:S01]  /*0e80*/  LOP3.LUT R2, R7, 0x800fffff, RZ, 0xc0, !PT ;  /* 0x800fffff07027812 */ /* 0x000fe200078ec0ff */
[----:B------:R-:W-:Y:S01]  /*0e90*/  IMAD.MOV.U32 R12, RZ, RZ, 0x1ca00000 ;  /* 0x1ca00000ff0c7424 */ /* 0x000fe200078e00ff */
[C---:B------:R-:W-:Y:S01]  /*0ea0*/  FSETP.GEU.AND P2, PT, |R9|.reuse, 1.469367938527859385e-39, PT ;  /* 0x001000000900780b */ /* 0x040fe20003f4e200 */
[----:B------:R-:W-:Y:S01]  /*0eb0*/  BSSY.RECONVERGENT B1, `(.L_x_8) ;  /* 0x0000053000017945 */ /* 0x000fe20003800200 */
[----:B------:R-:W-:Y:S01]  /*0ec0*/  LOP3.LUT R3, R2, 0x3ff00000, RZ, 0xfc, !PT ;  /* 0x3ff0000002037812 */ /* 0x000fe200078efcff */
[----:B------:R-:W-:Y:S01]  /*0ed0*/  IMAD.MOV.U32 R2, RZ, RZ, R6 ;  /* 0x000000ffff027224 */ /* 0x000fe200078e0006 */
[----:B------:R-:W-:Y:S02]  /*0ee0*/  LOP3.LUT R4, R9, 0x7ff00000, RZ, 0xc0, !PT ;  /* 0x7ff0000009047812 */ /* 0x000fe400078ec0ff */
[----:B------:R-:W-:-:S03]  /*0ef0*/  LOP3.LUT R13, R7, 0x7ff00000, RZ, 0xc0, !PT ;  /* 0x7ff00000070d7812 */ /* 0x000fc600078ec0ff */
[----:B------:R-:W-:Y:S01]  /*0f00*/  @!P0 DMUL R2, R6, 8.98846567431157953865e+307 ;  /* 0x7fe0000006028828 */ /* 0x000fe20000000000 */
[C---:B------:R-:W-:Y:S01]  /*0f10*/  ISETP.GE.U32.AND P1, PT, R4.reuse, R13, PT ;  /* 0x0000000d0400720c */ /* 0x040fe20003f26070 */
[----:B------:R-:W-:Y:S02]  /*0f20*/  IMAD.MOV.U32 R21, RZ, RZ, R4 ;  /* 0x000000ffff157224 */ /* 0x000fe400078e0004 */
[----:B------:R-:W-:Y:S01]  /*0f30*/  @!P2 LOP3.LUT R17, R7, 0x7ff00000, RZ, 0xc0, !PT ;  /* 0x7ff000000711a812 */ /* 0x000fe200078ec0ff */
[----:B------:R-:W-:Y:S01]  /*0f40*/  @!P2 IMAD.MOV.U32 R16, RZ, RZ, RZ ;  /* 0x000000ffff10a224 */ /* 0x000fe200078e00ff */
[----:B------:R-:W0:Y:S01]  /*0f50*/  MUFU.RCP64H R15, R3 ;  /* 0x00000003000f7308 */ /* 0x000e220000001800 */
[----:B------:R-:W-:Y:S01]  /*0f60*/  IMAD.MOV.U32 R20, RZ, RZ, R13 ;  /* 0x000000ffff147224 */ /* 0x000fe200078e000d */
[----:B------:R-:W-:Y:S02]  /*0f70*/  @!P2 ISETP.GE.U32.AND P3, PT, R4, R17, PT ;  /* 0x000000110400a20c */ /* 0x000fe40003f66070 */
[----:B------:R-:W-:-:S02]  /*0f80*/  @!P0 LOP3.LUT R20, R3, 0x7ff00000, RZ, 0xc0, !PT ;  /* 0x7ff0000003148812 */ /* 0x000fc400078ec0ff */
[----:B------:R-:W-:-:S03]  /*0f90*/  @!P2 SEL R17, R12, 0x63400000, !P3 ;  /* 0x634000000c11a807 */ /* 0x000fc60005800000 */
[----:B------:R-:W-:Y:S01]  /*0fa0*/  VIADD R22, R20, 0xffffffff ;  /* 0xffffffff14167836 */ /* 0x000fe20000000000 */
[----:B------:R-:W-:-:S04]  /*0fb0*/  @!P2 LOP3.LUT R17, R17, 0x80000000, R9, 0xf8, !PT ;  /* 0x800000001111a812 */ /* 0x000fc800078ef809 */
[----:B------:R-:W-:Y:S01]  /*0fc0*/  @!P2 LOP3.LUT R17, R17, 0x100000, RZ, 0xfc, !PT ;  /* 0x001000001111a812 */ /* 0x000fe200078efcff */
[----:B0-----:R-:W-:-:S08]  /*0fd0*/  DFMA R10, R14, -R2, 1 ;  /* 0x3ff000000e0a742b */ /* 0x001fd00000000802 */
[----:B------:R-:W-:-:S08]  /*0fe0*/  DFMA R10, R10, R10, R10 ;  /* 0x0000000a0a0a722b */ /* 0x000fd0000000000a */
[----:B------:R-:W-:Y:S01]  /*0ff0*/  DFMA R14, R14, R10, R14 ;  /* 0x0000000a0e0e722b */ /* 0x000fe2000000000e */
[----:B------:R-:W-:Y:S01]  /*1000*/  SEL R11, R12, 0x63400000, !P1 ;  /* 0x634000000c0b7807 */ /* 0x000fe20004800000 */
[----:B------:R-:W-:-:S03]  /*1010*/  IMAD.MOV.U32 R10, RZ, RZ, R8 ;  /* 0x000000ffff0a7224 */ /* 0x000fc600078e0008 */
[----:B------:R-:W-:-:S03]  /*1020*/  LOP3.LUT R11, R11, 0x800fffff, R9, 0xf8, !PT ;  /* 0x800fffff0b0b7812 */ /* 0x000fc600078ef809 */
[----:B------:R-:W-:-:S03]  /*1030*/  DFMA R18, R14, -R2, 1 ;  /* 0x3ff000000e12742b */ /* 0x000fc60000000802 */
[----:B------:R-:W-:-:S05]  /*1040*/  @!P2 DFMA R10, R10, 2, -R16 ;  /* 0x400000000a0aa82b */ /* 0x000fca0000000810 */
[----:B------:R-:W-:-:S05]  /*1050*/  DFMA R14, R14, R18, R14 ;  /* 0x000000120e0e722b */ /* 0x000fca000000000e */
[----:B------:R-:W-:-:S03]  /*1060*/  @!P2 LOP3.LUT R21, R11, 0x7ff00000, RZ, 0xc0, !PT ;  /* 0x7ff000000b15a812 */ /* 0x000fc600078ec0ff */
[----:B------:R-:W-:Y:S02]  /*1070*/  DMUL R16, R14, R10 ;  /* 0x0000000a0e107228 */ /* 0x000fe40000000000 */
[----:B------:R-:W-:-:S05]  /*1080*/  VIADD R13, R21, 0xffffffff ;  /* 0xffffffff150d7836 */ /* 0x000fca0000000000 */
[----:B------:R-:W-:Y:S01]  /*1090*/  ISETP.GT.U32.AND P0, PT, R13, 0x7feffffe, PT ;  /* 0x7feffffe0d00780c */ /* 0x000fe20003f04070 */
[----:B------:R-:W-:-:S03]  /*10a0*/  DFMA R18, R16, -R2, R10 ;  /* 0x800000021012722b */ /* 0x000fc6000000000a */
[----:B------:R-:W-:-:S05]  /*10b0*/  ISETP.GT.U32.OR P0, PT, R22, 0x7feffffe, P0 ;  /* 0x7feffffe1600780c */ /* 0x000fca0000704470 */
[----:B------:R-:W-:-:S08]  /*10c0*/  DFMA R14, R14, R18, R16 ;  /* 0x000000120e0e722b */ /* 0x000fd00000000010 */
[----:B------:R-:W-:Y:S05]  /*10d0*/  @P0 BRA `(.L_x_9) ;  /* 0x00000000006c0947 */ /* 0x000fea0003800000 */
[----:B------:R-:W-:-:S04]  /*10e0*/  LOP3.LUT R9, R7, 0x7ff00000, RZ, 0xc0, !PT ;  /* 0x7ff0000007097812 */ /* 0x000fc800078ec0ff */
[CC--:B------:R-:W-:Y:S02]  /*10f0*/  VIADDMNMX R8, R4.reuse, -R9.reuse, 0xb9600000, !PT ;  /* 0xb960000004087446 */ /* 0x0c0fe40007800909 */
[----:B------:R-:W-:Y:S02]  /*1100*/  ISETP.GE.U32.AND P0, PT, R4, R9, PT ;  /* 0x000000090400720c */ /* 0x000fe40003f06070 */
[----:B------:R-:W-:Y:S02]  /*1110*/  VIMNMX R8, PT, PT, R8, 0x46a00000, PT ;  /* 0x46a0000008087848 */ /* 0x000fe40003fe0100 */
[----:B------:R-:W-:-:S05]  /*1120*/  SEL R9, R12, 0x63400000, !P0 ;  /* 0x634000000c097807 */ /* 0x000fca0004000000 */
[----:B------:R-:W-:Y:S02]  /*1130*/  IMAD.IADD R4, R8, 0x1, -R9 ;  /* 0x0000000108047824 */ /* 0x000fe400078e0a09 */
[----:B------:R-:W-:Y:S02]  /*1140*/  IMAD.MOV.U32 R8, RZ, RZ, RZ ;  /* 0x000000ffff087224 */ /* 0x000fe400078e00ff */
[----:B------:R-:W-:-:S06]  /*1150*/  VIADD R9, R4, 0x7fe00000 ;  /* 0x7fe0000004097836 */ /* 0x000fcc0000000000 */
[----:B------:R-:W-:-:S10]  /*1160*/  DMUL R12, R14, R8 ;  /* 0x000000080e0c7228 */ /* 0x000fd40000000000 */
[----:B------:R-:W-:-:S13]  /*1170*/  FSETP.GTU.AND P0, PT, |R13|, 1.469367938527859385e-39, PT ;  /* 0x001000000d00780b */ /* 0x000fda0003f0c200 */
[----:B------:R-:W-:Y:S05]  /*1180*/  @P0 BRA `(.L_x_10) ;  /* 0x0000000000940947 */ /* 0x000fea0003800000 */
[----:B------:R-:W-:Y:S01]  /*1190*/  DFMA R2, R14, -R2, R10 ;  /* 0x800000020e02722b */ /* 0x000fe2000000000a */
[----:B------:R-:W-:-:S09]  /*11a0*/  IMAD.MOV.U32 R8, RZ, RZ, RZ ;  /* 0x000000ffff087224 */ /* 0x000fd200078e00ff */
[C---:B------:R-:W-:Y:S02]  /*11b0*/  FSETP.NEU.AND P0, PT, R3.reuse, RZ, PT ;  /* 0x000000ff0300720b */ /* 0x040fe40003f0d000 */
[----:B------:R-:W-:-:S04]  /*11c0*/  LOP3.LUT R7, R3, 0x80000000, R7, 0x48, !PT ;  /* 0x8000000003077812 */ /* 0x000fc800078e4807 */
[----:B------:R-:W-:-:S07]  /*11d0*/  LOP3.LUT R9, R7, R9, RZ, 0xfc, !PT ;  /* 0x0000000907097212 */ /* 0x000fce00078efcff */
[----:B------:R-:W-:Y:S05]  /*11e0*/  @!P0 BRA `(.L_x_10) ;  /* 0x00000000007c8947 */ /* 0x000fea0003800000 */
[----:B------:R-:W-:Y:S01]  /*11f0*/  IMAD.MOV R3, RZ, RZ, -R4 ;  /* 0x000000ffff037224 */ /* 0x000fe200078e0a04 */
[----:B------:R-:W-:Y:S01]  /*1200*/  DMUL.RP R8, R14, R8 ;  /* 0x000000080e087228 */ /* 0x000fe20000008000 */
[----:B------:R-:W-:-:S06]  /*1210*/  IMAD.MOV.U32 R2, RZ, RZ, RZ ;  /* 0x000000ffff027224 */ /* 0x000fcc00078e00ff */
[----:B------:R-:W-:-:S03]  /*1220*/  DFMA R2, R12, -R2, R14 ;  /* 0x800000020c02722b */ /* 0x000fc6000000000e */
[----:B------:R-:W-:-:S03]  /*1230*/  LOP3.LUT R7, R9, R7, RZ, 0x3c, !PT ;  /* 0x0000000709077212 */ /* 0x000fc600078e3cff */
[----:B------:R-:W-:-:S04]  /*1240*/  IADD3 R2, PT, PT, -R4, -0x43300000, RZ ;  /* 0xbcd0000004027810 */ /* 0x000fc80007ffe1ff */
[----:B------:R-:W-:-:S04]  /*1250*/  FSETP.NEU.AND P0, PT, |R3|, R2, PT ;  /* 0x000000020300720b */ /* 0x000fc80003f0d200 */
[----:B------:R-:W-:Y:S02]  /*1260*/  FSEL R12, R8, R12, !P0 ;  /* 0x0000000c080c7208 */ /* 0x000fe40004000000 */
[----:B------:R-:W-:Y:S01]  /*1270*/  FSEL R13, R7, R13, !P0 ;  /* 0x0000000d070d7208 */ /* 0x000fe20004000000 */
[----:B------:R-:W-:Y:S06]  /*1280*/  BRA `(.L_x_10) ;  /* 0x0000000000547947 */ /* 0x000fec0003800000 */
.L_x_9:
[----:B------:R-:W-:-:S14]  /*1290*/  DSETP.NAN.AND P0, PT, R8, R8, PT ;  /* 0x000000080800722a */ /* 0x000fdc0003f08000 */
[----:B------:R-:W-:Y:S05]  /*12a0*/  @P0 BRA `(.L_x_11) ;  /* 0x0000000000440947 */ /* 0x000fea0003800000 */
[----:B------:R-:W-:-:S14]  /*12b0*/  DSETP.NAN.AND P0, PT, R6, R6, PT ;  /* 0x000000060600722a */ /* 0x000fdc0003f08000 */
[----:B------:R-:W-:Y:S05]  /*12c0*/  @P0 BRA `(.L_x_12) ;  /* 0x0000000000300947 */ /* 0x000fea0003800000 */
[----:B------:R-:W-:Y:S01]  /*12d0*/  ISETP.NE.AND P0, PT, R21, R20, PT ;  /* 0x000000141500720c */ /* 0x000fe20003f05270 */
[----:B------:R-:W-:Y:S02]  /*12e0*/  IMAD.MOV.U32 R12, RZ, RZ, 0x0 ;  /* 0x00000000ff0c7424 */ /* 0x000fe400078e00ff */
[----:B------:R-:W-:-:S10]  /*12f0*/  IMAD.MOV.U32 R13, RZ, RZ, -0x80000 ;  /* 0xfff80000ff0d7424 */ /* 0x000fd400078e00ff */
[----:B------:R-:W-:Y:S05]  /*1300*/  @!P0 BRA `(.L_x_10) ;  /* 0x0000000000348947 */ /* 0x000fea0003800000 */
[----:B------:R-:W-:Y:S02]  /*1310*/  ISETP.NE.AND P0, PT, R21, 0x7ff00000, PT ;  /* 0x7ff000001500780c */ /* 0x000fe40003f05270 */
[----:B------:R-:W-:Y:S02]  /*1320*/  LOP3.LUT R13, R9, 0x80000000, R7, 0x48, !PT ;  /* 0x80000000090d7812 */ /* 0x000fe400078e4807 */
[----:B------:R-:W-:-:S13]  /*1330*/  ISETP.EQ.OR P0, PT, R20, RZ, !P0 ;  /* 0x000000ff1400720c */ /* 0x000fda0004702670 */
[----:B------:R-:W-:Y:S01]  /*1340*/  @P0 LOP3.LUT R2, R13, 0x7ff00000, RZ, 0xfc, !PT ;  /* 0x7ff000000d020812 */ /* 0x000fe200078efcff */
[----:B------:R-:W-:Y:S02]  /*1350*/  @!P0 IMAD.MOV.U32 R12, RZ, RZ, RZ ;  /* 0x000000ffff0c8224 */ /* 0x000fe400078e00ff */
[----:B------:R-:W-:Y:S02]  /*1360*/  @P0 IMAD.MOV.U32 R12, RZ, RZ, RZ ;  /* 0x000000ffff0c0224 */ /* 0x000fe400078e00ff */
[----:B------:R-:W-:Y:S01]  /*1370*/  @P0 IMAD.MOV.U32 R13, RZ, RZ, R2 ;  /* 0x000000ffff0d0224 */ /* 0x000fe200078e0002 */
[----:B------:R-:W-:Y:S06]  /*1380*/  BRA `(.L_x_10) ;  /* 0x0000000000147947 */ /* 0x000fec0003800000 */
.L_x_12:
[----:B------:R-:W-:Y:S01]  /*1390*/  LOP3.LUT R13, R7, 0x80000, RZ, 0xfc, !PT ;  /* 0x00080000070d7812 */ /* 0x000fe200078efcff */
[----:B------:R-:W-:Y:S01]  /*13a0*/  IMAD.MOV.U32 R12, RZ, RZ, R6 ;  /* 0x000000ffff0c7224 */ /* 0x000fe200078e0006 */
[----:B------:R-:W-:Y:S06]  /*13b0*/  BRA `(.L_x_10) ;  /* 0x0000000000087947 */ /* 0x000fec0003800000 */
.L_x_11:
[----:B------:R-:W-:Y:S01]  /*13c0*/  LOP3.LUT R13, R9, 0x80000, RZ, 0xfc, !PT ;  /* 0x00080000090d7812 */ /* 0x000fe200078efcff */
[----:B------:R-:W-:-:S07]  /*13d0*/  IMAD.MOV.U32 R12, RZ, RZ, R8 ;  /* 0x000000ffff0c7224 */ /* 0x000fce00078e0008 */
.L_x_10:
[----:B------:R-:W-:Y:S05]  /*13e0*/  BSYNC.RECONVERGENT B1 ;  /* 0x0000000000017941 */ /* 0x000fea0003800200 */
.L_x_8:
[----:B------:R-:W-:Y:S02]  /*13f0*/  IMAD.MOV.U32 R2, RZ, RZ, R0 ;  /* 0x000000ffff027224 */ /* 0x000fe400078e0000 */
[----:B------:R-:W-:-:S04]  /*1400*/  IMAD.MOV.U32 R3, RZ, RZ, 0x0 ;  /* 0x00000000ff037424 */ /* 0x000fc800078e00ff */
[----:B------:R-:W-:Y:S05]  /*1410*/  RET.REL.NODEC R2 `(_Z12Radix2KernelP6__halfS0_S0_S0_i) ;  /* 0xffffffe802f87950 */ /* 0x000fea0003c3ffff */
.L_x_13:
[----:B------:R-:W-:-:S00]  /*1420*/  BRA `(.L_x_13) ;  /* 0xfffffffc00fc7947 */ /* 0x000fc0000383ffff */
[----:B------:R-:W-:-:S00]  /*1430*/  NOP ;  /* 0x0000000000007918 */ /* 0x000fc00000000000 */
        /* <DEDUP_REMOVED lines=12> */
.L_x_14:


//--------------------- .nv.global.init           --------------------------
	.section	.nv.global.init,"aw",@progbits
	.align	4
.nv.global.init:
	.type		__cudart_i2opi_f,@object
	.size		__cudart_i2opi_f,(.L_0 - __cudart_i2opi_f)
__cudart_i2opi_f:
        /*0000*/ 	.byte	0x41, 0x90, 0x43, 0x3c, 0x99, 0x95, 0x62, 0xdb, 0xc0, 0xdd, 0x34, 0xf5, 0xd1, 0x57, 0x27, 0xfc
        /*0010*/ 	.byte	0x29, 0x15, 0x44, 0x4e, 0x6e, 0x83, 0xf9, 0xa2
.L_0:


//--------------------- .nv.shared.reserved.0     --------------------------
	.section	.nv.shared.reserved.0,"aw",@nobits
	.weak		__nv_reservedSMEM_offset_0_alias
	.size		__nv_reservedSMEM_offset_0_alias, 0, 64
	.other		__nv_reservedSMEM_offset_0_alias,@"STO_CUDA_RESERVED_SHARED STV_DEFAULT"
__nv_reservedSMEM_offset_0_alias:
	.zero		0
	.zero		64


//--------------------- .nv.constant0._Z12Radix2KernelP6__halfS0_S0_S0_i --------------------------
	.section	.nv.constant0._Z12Radix2KernelP6__halfS0_S0_S0_i,"a",@progbits
	.sectionflags	@""
	.align	4
.nv.constant0._Z12Radix2KernelP6__halfS0_S0_S0_i:
	.zero		932


//--------------------- SYMBOLS --------------------------

	.type		.nv.reservedSmem.offset0,@object
	.size		.nv.reservedSmem.offset0,0x4
